//
// Generated by NVIDIA NVVM Compiler
//
// Compiler Build ID: CL-36424714
// Cuda compilation tools, release 13.0, V13.0.88
// Based on NVVM 20.0.0
//

.version 9.0
.target sm_100
.address_size 64

	// .globl	_Z18findMaxIndexKernelPfPiS_ii
.extern .func  (.param .b32 func_retval0) vprintf
(
	.param .b64 vprintf_param_0,
	.param .b64 vprintf_param_1
)
;
// _ZZ18findMaxIndexKernelPfPiS_iiE11sharedArray has been demoted
// _ZZ18findMaxIndexKernelPfPiS_iiE11sharedIndex has been demoted
.global .align 1 .b8 $str[9] = {105, 100, 120, 58, 32, 37, 100, 10};

.visible .entry _Z18findMaxIndexKernelPfPiS_ii(
	.param .u64 .ptr .align 1 _Z18findMaxIndexKernelPfPiS_ii_param_0,
	.param .u64 .ptr .align 1 _Z18findMaxIndexKernelPfPiS_ii_param_1,
	.param .u64 .ptr .align 1 _Z18findMaxIndexKernelPfPiS_ii_param_2,
	.param .u32 _Z18findMaxIndexKernelPfPiS_ii_param_3,
	.param .u32 _Z18findMaxIndexKernelPfPiS_ii_param_4
)
{
	.local .align 8 .b8 	__local_depot0[8];
	.reg .b64 	%SP;
	.reg .b64 	%SPL;
	.reg .pred 	%p<9>;
	.reg .b32 	%r<27>;
	.reg .b32 	%f<8>;
	.reg .b64 	%rd<16>;
	// demoted variable
	.shared .align 4 .b8 _ZZ18findMaxIndexKernelPfPiS_iiE11sharedArray[4096];
	// demoted variable
	.shared .align 4 .b8 _ZZ18findMaxIndexKernelPfPiS_iiE11sharedIndex[4096];
	mov.u64 	%SPL, __local_depot0;
	cvta.local.u64 	%SP, %SPL;
	ld.param.u64 	%rd1, [_Z18findMaxIndexKernelPfPiS_ii_param_0];
	ld.param.u64 	%rd2, [_Z18findMaxIndexKernelPfPiS_ii_param_1];
	ld.param.u64 	%rd3, [_Z18findMaxIndexKernelPfPiS_ii_param_2];
	ld.param.u32 	%r10, [_Z18findMaxIndexKernelPfPiS_ii_param_3];
	ld.param.u32 	%r11, [_Z18findMaxIndexKernelPfPiS_ii_param_4];
	mov.u32 	%r1, %tid.x;
	mov.u32 	%r13, %ctaid.x;
	mov.u32 	%r26, %ntid.x;
	mad.lo.s32 	%r3, %r13, %r26, %r1;
	setp.ge.s32 	%p1, %r3, %r10;
	mov.f32 	%f7, 0fC2C60000;
	mov.b32 	%r25, -1;
	@%p1 bra 	$L__BB0_2;
	cvta.to.global.u64 	%rd4, %rd1;
	mul.wide.s32 	%rd5, %r3, 4;
	add.s64 	%rd6, %rd4, %rd5;
	ld.global.f32 	%f7, [%rd6];
	mov.u32 	%r25, %r3;
$L__BB0_2:
	shl.b32 	%r14, %r1, 2;
	mov.u32 	%r15, _ZZ18findMaxIndexKernelPfPiS_iiE11sharedArray;
	add.s32 	%r5, %r15, %r14;
	st.shared.f32 	[%r5], %f7;
	mov.u32 	%r16, _ZZ18findMaxIndexKernelPfPiS_iiE11sharedIndex;
	add.s32 	%r6, %r16, %r14;
	st.shared.u32 	[%r6], %r25;
	bar.sync 	0;
	setp.lt.u32 	%p2, %r26, 2;
	@%p2 bra 	$L__BB0_7;
$L__BB0_3:
	mov.u32 	%r7, %r26;
	shr.u32 	%r26, %r7, 1;
	setp.ge.u32 	%p3, %r1, %r26;
	add.s32 	%r17, %r26, %r3;
	setp.ge.s32 	%p4, %r17, %r10;
	or.pred  	%p5, %p3, %p4;
	@%p5 bra 	$L__BB0_6;
	ld.shared.f32 	%f5, [%r5];
	shl.b32 	%r9, %r26, 2;
	add.s32 	%r18, %r5, %r9;
	ld.shared.f32 	%f3, [%r18];
	setp.geu.f32 	%p6, %f5, %f3;
	@%p6 bra 	$L__BB0_6;
	st.shared.f32 	[%r5], %f3;
	add.s32 	%r19, %r6, %r9;
	ld.shared.u32 	%r20, [%r19];
	st.shared.u32 	[%r6], %r20;
$L__BB0_6:
	bar.sync 	0;
	setp.gt.u32 	%p7, %r7, 3;
	@%p7 bra 	$L__BB0_3;
$L__BB0_7:
	setp.ne.s32 	%p8, %r1, 0;
	@%p8 bra 	$L__BB0_9;
	ld.shared.u32 	%r21, [_ZZ18findMaxIndexKernelPfPiS_iiE11sharedIndex];
	add.u64 	%rd7, %SP, 0;
	add.u64 	%rd8, %SPL, 0;
	st.local.u32 	[%rd8], %r21;
	mov.u64 	%rd9, $str;
	cvta.global.u64 	%rd10, %rd9;
	{ // callseq 0, 0
	.param .b64 param0;
	st.param.b64 	[param0], %rd10;
	.param .b64 param1;
	st.param.b64 	[param1], %rd7;
	.param .b32 retval0;
	call.uni (retval0), 
	vprintf, 
	(
	param0, 
	param1
	);
	ld.param.b32 	%r22, [retval0];
	} // callseq 0
	ld.shared.u32 	%r24, [_ZZ18findMaxIndexKernelPfPiS_iiE11sharedIndex];
	cvta.to.global.u64 	%rd11, %rd2;
	mul.wide.s32 	%rd12, %r11, 4;
	add.s64 	%rd13, %rd11, %rd12;
	st.global.u32 	[%rd13], %r24;
	ld.shared.f32 	%f6, [_ZZ18findMaxIndexKernelPfPiS_iiE11sharedArray];
	cvta.to.global.u64 	%rd14, %rd3;
	add.s64 	%rd15, %rd14, %rd12;
	st.global.f32 	[%rd15], %f6;
$L__BB0_9:
	ret;

}


// ===== COMPILED SASS (sm_100) =====

	.target	sm_100

	.elftype	@"ET_EXEC"


//--------------------- .note.nv.tkinfo           --------------------------
	.section	.note.nv.tkinfo,"",@"SHT_NOTE"
	.sectionflags	@"SHF_NOTE_NV_TKINFO"
	.tkinfo
        /*0018*/ 	.word	0x00000002
        /*0030*/ 	.string	""
        /*0030*/ 	.string	"ptxas"
        /*0030*/ 	.string	"Cuda compilation tools, release 13.0, V13.0.88"
        /*0030*/ 	.string	"Build cuda_13.0.r13.0/compiler.36424714_0"
        /*0030*/ 	.string	"-arch sm_100 -m 64 "



//--------------------- .note.nv.cuinfo           --------------------------
	.section	.note.nv.cuinfo,"",@"SHT_NOTE"
	.sectionflags	@"SHF_NOTE_NV_CUINFO"
        /*0018*/ 	.short	0x0002
        /*001a*/ 	.short	0x0064
        /*001c*/ 	.short	0x0082
	.zero		2


//--------------------- .nv.info                  --------------------------
	.section	.nv.info,"",@"SHT_CUDA_INFO"
	.align	4


	//----- nvinfo : EIATTR_REGCOUNT
	.align		4
        /*0000*/ 	.byte	0x04, 0x2f
        /*0002*/ 	.short	(.L_2 - .L_1)
	.align		4
.L_1:
        /*0004*/ 	.word	index@(_Z18findMaxIndexKernelPfPiS_ii)
        /*0008*/ 	.word	0x00000018


	//----- nvinfo : EIATTR_FRAME_SIZE
	.align		4
.L_2:
        /*000c*/ 	.byte	0x04, 0x11
        /*000e*/ 	.short	(.L_4 - .L_3)
	.align		4
.L_3:
        /*0010*/ 	.word	index@(_Z18findMaxIndexKernelPfPiS_ii)
        /*0014*/ 	.word	0x00000008


	//----- nvinfo : EIATTR_MIN_STACK_SIZE
	.align		4
.L_4:
        /*0018*/ 	.byte	0x04, 0x12
        /*001a*/ 	.short	(.L_6 - .L_5)
	.align		4
.L_5:
        /*001c*/ 	.word	index@(_Z18findMaxIndexKernelPfPiS_ii)
        /*0020*/ 	.word	0x00000008
.L_6:


//--------------------- .nv.compat                --------------------------
	.section	.nv.compat,"",@"SHT_CUDA_COMPAT_INFO"
	.align	4
        /*0000*/ 	.byte	0x02, 0x09, 0x00, 0x00, 0x02, 0x02, 0x01, 0x00, 0x02, 0x05, 0x05, 0x00, 0x03, 0x07, 0x01, 0x01
        /*0010*/ 	.byte	0x02, 0x03, 0x00, 0x00, 0x02, 0x06, 0x01, 0x00, 0x04, 0x0b, 0x08, 0x00, 0x09, 0x00, 0x00, 0x00
        /*0020*/ 	.byte	0x00, 0x00, 0x00, 0x00


//--------------------- .nv.info._Z18findMaxIndexKernelPfPiS_ii --------------------------
	.section	.nv.info._Z18findMaxIndexKernelPfPiS_ii,"",@"SHT_CUDA_INFO"
	.sectionflags	@""
	.align	4


	//----- nvinfo : EIATTR_CUDA_API_VERSION
	.align		4
        /*0000*/ 	.byte	0x04, 0x37
        /*0002*/ 	.short	(.L_8 - .L_7)
.L_7:
        /*0004*/ 	.word	0x00000082


	//----- nvinfo : EIATTR_KPARAM_INFO
	.align		4
.L_8:
        /*0008*/ 	.byte	0x04, 0x17
        /*000a*/ 	.short	(.L_10 - .L_9)
.L_9:
        /*000c*/ 	.word	0x00000000
        /*0010*/ 	.short	0x0004
        /*0012*/ 	.short	0x001c
        /*0014*/ 	.byte	0x00, 0xf0, 0x11, 0x00


	//----- nvinfo : EIATTR_KPARAM_INFO
	.align		4
.L_10:
        /*0018*/ 	.byte	0x04, 0x17
        /*001a*/ 	.short	(.L_12 - .L_11)
.L_11:
        /*001c*/ 	.word	0x00000000
        /*0020*/ 	.short	0x0003
        /*0022*/ 	.short	0x0018
        /*0024*/ 	.byte	0x00, 0xf0, 0x11, 0x00


	//----- nvinfo : EIATTR_KPARAM_INFO
	.align		4
.L_12:
        /*0028*/ 	.byte	0x04, 0x17
        /*002a*/ 	.short	(.L_14 - .L_13)
.L_13:
        /*002c*/ 	.word	0x00000000
        /*0030*/ 	.short	0x0002
        /*0032*/ 	.short	0x0010
        /*0034*/ 	.byte	0x00, 0xf5, 0x21, 0x00


	//----- nvinfo : EIATTR_KPARAM_INFO
	.align		4
.L_14:
        /*0038*/ 	.byte	0x04, 0x17
        /*003a*/ 	.short	(.L_16 - .L_15)
.L_15:
        /*003c*/ 	.word	0x00000000
        /*0040*/ 	.short	0x0001
        /*0042*/ 	.short	0x0008
        /*0044*/ 	.byte	0x00, 0xf5, 0x21, 0x00


	//----- nvinfo : EIATTR_KPARAM_INFO
	.align		4
.L_16:
        /*0048*/ 	.byte	0x04, 0x17
        /*004a*/ 	.short	(.L_18 - .L_17)
.L_17:
        /*004c*/ 	.word	0x00000000
        /*0050*/ 	.short	0x0000
        /*0052*/ 	.short	0x0000
        /*0054*/ 	.byte	0x00, 0xf5, 0x21, 0x00


	//----- nvinfo : EIATTR_SPARSE_MMA_MASK
	.align		4
.L_18:
        /*0058*/ 	.byte	0x03, 0x50
        /*005a*/ 	.short	0x0000


	//----- nvinfo : EIATTR_MAXREG_COUNT
	.align		4
        /*005c*/ 	.byte	0x03, 0x1b
        /*005e*/ 	.short	0x00ff


	//----- nvinfo : EIATTR_NUM_BARRIERS
	.align		4
        /*0060*/ 	.byte	0x02, 0x4c
        /*0062*/ 	.byte	0x01
	.zero		1


	//----- nvinfo : EIATTR_EXTERNS
	.align		4
        /*0064*/ 	.byte	0x04, 0x0f
        /*0066*/ 	.short	(.L_20 - .L_19)


	//   ....[0]....
	.align		4
.L_19:
        /*0068*/ 	.word	index@(vprintf)


	//----- nvinfo : EIATTR_MERCURY_ISA_VERSION
	.align		4
.L_20:
        /*006c*/ 	.byte	0x03, 0x5f
        /*006e*/ 	.short	0x0101


	//----- nvinfo : EIATTR_VRC_CTA_INIT_COUNT
	.align		4
        /*0070*/ 	.byte	0x02, 0x4a
	.zero		1
	.zero		1


	//----- nvinfo : EIATTR_SYSCALL_OFFSETS
	.align		4
        /*0074*/ 	.byte	0x04, 0x46
        /*0076*/ 	.short	(.L_22 - .L_21)


	//   ....[0]....
.L_21:
        /*0078*/ 	.word	0x00000400


	//----- nvinfo : EIATTR_EXIT_INSTR_OFFSETS
	.align		4
.L_22:
        /*007c*/ 	.byte	0x04, 0x1c
        /*007e*/ 	.short	(.L_24 - .L_23)


	//   ....[0]....
.L_23:
        /*0080*/ 	.word	0x00000340


	//   ....[1]....
        /*0084*/ 	.word	0x000004d0


	//----- nvinfo : EIATTR_CRS_STACK_SIZE
	.align		4
.L_24:
        /*0088*/ 	.byte	0x04, 0x1e
        /*008a*/ 	.short	(.L_26 - .L_25)
.L_25:
        /*008c*/ 	.word	0x00000000


	//----- nvinfo : EIATTR_CBANK_PARAM_SIZE
	.align		4
.L_26:
        /*0090*/ 	.byte	0x03, 0x19
        /*0092*/ 	.short	0x0020


	//----- nvinfo : EIATTR_PARAM_CBANK
	.align		4
        /*0094*/ 	.byte	0x04, 0x0a
        /*0096*/ 	.short	(.L_28 - .L_27)
	.align		4
.L_27:
        /*0098*/ 	.word	index@(.nv.constant0._Z18findMaxIndexKernelPfPiS_ii)
        /*009c*/ 	.short	0x0380
        /*009e*/ 	.short	0x0020


	//----- nvinfo : EIATTR_SW_WAR
	.align		4
.L_28:
        /*00a0*/ 	.byte	0x04, 0x36
        /*00a2*/ 	.short	(.L_30 - .L_29)
.L_29:
        /*00a4*/ 	.word	0x00000008
.L_30:


//--------------------- .nv.callgraph             --------------------------
	.section	.nv.callgraph,"",@"SHT_CUDA_CALLGRAPH"
	.align	4
	.sectionentsize	8
	.align		4
        /*0000*/ 	.word	0x00000000
	.align		4
        /*0004*/ 	.word	0xffffffff
	.align		4
        /*0008*/ 	.word	index@(_Z18findMaxIndexKernelPfPiS_ii)
	.align		4
        /*000c*/ 	.word	index@(vprintf)
	.align		4
        /*0010*/ 	.word	0x00000000
	.align		4
        /*0014*/ 	.word	0xfffffffe
	.align		4
        /*0018*/ 	.word	0x00000000
	.align		4
        /*001c*/ 	.word	0xfffffffd
	.align		4
        /*0020*/ 	.word	0x00000000
	.align		4
        /*0024*/ 	.word	0xfffffffc


//--------------------- .nv.constant4             --------------------------
	.section	.nv.constant4,"a",@progbits
	.align	8
	.align		8
.nv.constant4:
        /*0000*/ 	.dword	vprintf
	.align		8
        /*0008*/ 	.dword	$str


//--------------------- .text._Z18findMaxIndexKernelPfPiS_ii --------------------------
	.section	.text._Z18findMaxIndexKernelPfPiS_ii,"ax",@progbits
	.align	128
        .global         _Z18findMaxIndexKernelPfPiS_ii
        .type           _Z18findMaxIndexKernelPfPiS_ii,@function
        .size           _Z18findMaxIndexKernelPfPiS_ii,(.L_x_6 - _Z18findMaxIndexKernelPfPiS_ii)
        .other          _Z18findMaxIndexKernelPfPiS_ii,@"STO_CUDA_ENTRY STV_DEFAULT"
_Z18findMaxIndexKernelPfPiS_ii:
.text._Z18findMaxIndexKernelPfPiS_ii:
[----:B------:R-:W0:Y:S01]  /*0000*/  LDC R1, c[0x0][0x37c] ;  /* 0x0000df00ff017b82 */ /* 0x000e220000000800 */
[----:B------:R-:W1:Y:S01]  /*0010*/  S2R R13, SR_TID.X ;  /* 0x00000000000d7919 */ /* 0x000e620000002100 */
[----:B------:R-:W2:Y:S06]  /*0020*/  LDCU UR7, c[0x0][0x2fc] ;  /* 0x00005f80ff0777ac */ /* 0x000eac0008000800 */
[----:B------:R-:W1:Y:S01]  /*0030*/  S2UR UR4, SR_CTAID.X ;  /* 0x00000000000479c3 */ /* 0x000e620000002500 */
[----:B------:R-:W-:Y:S01]  /*0040*/  IMAD.MOV.U32 R4, RZ, RZ, -0x3d3a0000 ;  /* 0xc2c60000ff047424 */ /* 0x000fe200078e00ff */
[----:B------:R-:W3:Y:S01]  /*0050*/  LDCU UR5, c[0x0][0x398] ;  /* 0x00007300ff0577ac */ /* 0x000ee20008000800 */
[----:B0-----:R-:W-:Y:S01]  /*0060*/  VIADD R1, R1, 0xfffffff8 ;  /* 0xfffffff801017836 */ /* 0x001fe20000000000 */
[----:B------:R-:W0:Y:S04]  /*0070*/  LDCU.64 UR36, c[0x0][0x358] ;  /* 0x00006b00ff2477ac */ /* 0x000e280008000a00 */
[----:B------:R-:W1:Y:S02]  /*0080*/  LDC R0, c[0x0][0x360] ;  /* 0x0000d800ff007b82 */ /* 0x000e640000000800 */
[----:B-1----:R-:W-:-:S05]  /*0090*/  IMAD R5, R0, UR4, R13 ;  /* 0x0000000400057c24 */ /* 0x002fca000f8e020d */
[----:B---3--:R-:W-:-:S13]  /*00a0*/  ISETP.GE.AND P0, PT, R5, UR5, PT ;  /* 0x0000000505007c0c */ /* 0x008fda000bf06270 */
[----:B------:R-:W1:Y:S02]  /*00b0*/  @!P0 LDC.64 R2, c[0x0][0x380] ;  /* 0x0000e000ff028b82 */ /* 0x000e640000000a00 */
[----:B-1----:R-:W-:-:S05]  /*00c0*/  @!P0 IMAD.WIDE R2, R5, 0x4, R2 ;  /* 0x0000000405028825 */ /* 0x002fca00078e0202 */
[----:B0-----:R-:W3:Y:S01]  /*00d0*/  @!P0 LDG.E R4, desc[UR36][R2.64] ;  /* 0x0000002402048981 */ /* 0x001ee2000c1e1900 */
[----:B------:R-:W0:Y:S01]  /*00e0*/  S2UR UR6, SR_CgaCtaId ;  /* 0x00000000000679c3 */ /* 0x000e220000008800 */
[----:B------:R-:W-:Y:S01]  /*00f0*/  UMOV UR4, 0x400 ;  /* 0x0000040000047882 */ /* 0x000fe20000000000 */
[----:B------:R-:W-:Y:S01]  /*0100*/  IMAD.MOV.U32 R8, RZ, RZ, -0x1 ;  /* 0xffffffffff087424 */ /* 0x000fe200078e00ff */
[----:B------:R-:W-:Y:S01]  /*0110*/  UIADD3 UR5, UPT, UPT, UR4, 0x1000, URZ ;  /* 0x0000100004057890 */ /* 0x000fe2000fffe0ff */
[----:B------:R-:W-:Y:S01]  /*0120*/  @!P0 IMAD.MOV.U32 R8, RZ, RZ, R5 ;  /* 0x000000ffff088224 */ /* 0x000fe200078e0005 */
[----:B------:R-:W-:Y:S01]  /*0130*/  ISETP.GE.U32.AND P0, PT, R0, 0x2, PT ;  /* 0x000000020000780c */ /* 0x000fe20003f06070 */
[----:B0-----:R-:W-:Y:S02]  /*0140*/  ULEA UR4, UR6, UR4, 0x18 ;  /* 0x0000000406047291 */ /* 0x001fe4000f8ec0ff */
[----:B------:R-:W-:Y:S01]  /*0150*/  ULEA UR5, UR6, UR5, 0x18 ;  /* 0x0000000506057291 */ /* 0x000fe2000f8ec0ff */
[----:B------:R-:W0:Y:S03]  /*0160*/  LDCU UR6, c[0x0][0x2f8] ;  /* 0x00005f00ff0677ac */ /* 0x000e260008000800 */
[----:B------:R-:W-:-:S02]  /*0170*/  LEA R9, R13, UR4, 0x2 ;  /* 0x000000040d097c11 */ /* 0x000fc4000f8e10ff */
[----:B------:R-:W-:Y:S02]  /*0180*/  LEA R11, R13, UR5, 0x2 ;  /* 0x000000050d0b7c11 */ /* 0x000fe4000f8e10ff */
[----:B0-----:R-:W-:-:S05]  /*0190*/  IADD3 R6, P1, PT, R1, UR6, RZ ;  /* 0x0000000601067c10 */ /* 0x001fca000ff3e0ff */
[----:B--2---:R-:W-:Y:S01]  /*01a0*/  IMAD.X R7, RZ, RZ, UR7, P1 ;  /* 0x00000007ff077e24 */ /* 0x004fe200088e06ff */
[----:B---3--:R0:W-:Y:S04]  /*01b0*/  STS [R9], R4 ;  /* 0x0000000409007388 */ /* 0x0081e80000000800 */
[----:B------:R0:W-:Y:S01]  /*01c0*/  STS [R11], R8 ;  /* 0x000000080b007388 */ /* 0x0001e20000000800 */
[----:B------:R-:W-:Y:S06]  /*01d0*/  BAR.SYNC.DEFER_BLOCKING 0x0 ;  /* 0x0000000000007b1d */ /* 0x000fec0000010000 */
[----:B------:R-:W-:Y:S05]  /*01e0*/  @!P0 BRA `(.L_x_0) ;  /* 0x0000000000508947 */ /* 0x000fea0003800000 */
[----:B------:R-:W1:Y:S02]  /*01f0*/  LDCU UR4, c[0x0][0x398] ;  /* 0x00007300ff0477ac */ /* 0x000e640008000800 */
.L_x_3:
[----:B0-----:R-:W-:Y:S01]  /*0200*/  MOV R4, R0 ;  /* 0x0000000000047202 */ /* 0x001fe20000000f00 */
[----:B------:R-:W-:Y:S01]  /*0210*/  BSSY.RECONVERGENT B0, `(.L_x_1) ;  /* 0x000000e000007945 */ /* 0x000fe20003800200 */
[----:B------:R-:W-:-:S05]  /*0220*/  SHF.R.U32.HI R0, RZ, 0x1, R0 ;  /* 0x00000001ff007819 */ /* 0x000fca0000011600 */
[----:B------:R-:W-:-:S05]  /*0230*/  IMAD.IADD R2, R5, 0x1, R0 ;  /* 0x0000000105027824 */ /* 0x000fca00078e0200 */
[----:B-1----:R-:W-:-:S04]  /*0240*/  ISETP.GE.AND P0, PT, R2, UR4, PT ;  /* 0x0000000402007c0c */ /* 0x002fc8000bf06270 */
[----:B------:R-:W-:-:S13]  /*0250*/  ISETP.GE.U32.OR P0, PT, R13, R0, P0 ;  /* 0x000000000d00720c */ /* 0x000fda0000706470 */
[----:B------:R-:W-:Y:S05]  /*0260*/  @P0 BRA `(.L_x_2) ;  /* 0x0000000000200947 */ /* 0x000fea0003800000 */
[----:B------:R-:W-:Y:S01]  /*0270*/  IMAD R3, R0, 0x4, R9 ;  /* 0x0000000400037824 */ /* 0x000fe200078e0209 */
[----:B------:R-:W-:Y:S05]  /*0280*/  LDS R2, [R9] ;  /* 0x0000000009027984 */ /* 0x000fea0000000800 */
[----:B------:R-:W0:Y:S02]  /*0290*/  LDS R3, [R3] ;  /* 0x0000000003037984 */ /* 0x000e240000000800 */
[----:B0-----:R-:W-:-:S13]  /*02a0*/  FSETP.GEU.AND P0, PT, R2, R3, PT ;  /* 0x000000030200720b */ /* 0x001fda0003f0e000 */
[----:B------:R-:W-:Y:S01]  /*02b0*/  @!P0 IMAD R2, R0, 0x4, R11 ;  /* 0x0000000400028824 */ /* 0x000fe200078e020b */
[----:B------:R-:W-:Y:S05]  /*02c0*/  @!P0 STS [R9], R3 ;  /* 0x0000000309008388 */ /* 0x000fea0000000800 */
[----:B------:R-:W0:Y:S04]  /*02d0*/  @!P0 LDS R2, [R2] ;  /* 0x0000000002028984 */ /* 0x000e280000000800 */
[----:B0-----:R0:W-:Y:S02]  /*02e0*/  @!P0 STS [R11], R2 ;  /* 0x000000020b008388 */ /* 0x0011e40000000800 */
.L_x_2:
[----:B------:R-:W-:Y:S05]  /*02f0*/  BSYNC.RECONVERGENT B0 ;  /* 0x0000000000007941 */ /* 0x000fea0003800200 */
.L_x_1:
[----:B------:R-:W-:Y:S01]  /*0300*/  BAR.SYNC.DEFER_BLOCKING 0x0 ;  /* 0x0000000000007b1d */ /* 0x000fe20000010000 */
[----:B------:R-:W-:-:S13]  /*0310*/  ISETP.GT.U32.AND P0, PT, R4, 0x3, PT ;  /* 0x000000030400780c */ /* 0x000fda0003f04070 */
[----:B------:R-:W-:Y:S05]  /*0320*/  @P0 BRA `(.L_x_3) ;  /* 0xfffffffc00b40947 */ /* 0x000fea000383ffff */
.L_x_0:
[----:B------:R-:W-:-:S13]  /*0330*/  ISETP.NE.AND P0, PT, R13, RZ, PT ;  /* 0x000000ff0d00720c */ /* 0x000fda0003f05270 */
[----:B------:R-:W-:Y:S05]  /*0340*/  @P0 EXIT ;  /* 0x000000000000094d */ /* 0x000fea0003800000 */
[----:B------:R-:W1:Y:S01]  /*0350*/  S2UR UR5, SR_CgaCtaId ;  /* 0x00000000000579c3 */ /* 0x000e620000008800 */
[----:B------:R-:W-:Y:S01]  /*0360*/  UMOV UR4, 0x400 ;  /* 0x0000040000047882 */ /* 0x000fe20000000000 */
[----:B0-----:R-:W-:-:S06]  /*0370*/  MOV R2, 0x0 ;  /* 0x0000000000027802 */ /* 0x001fcc0000000f00 */
[----:B------:R-:W0:Y:S01]  /*0380*/  LDC.64 R2, c[0x4][R2] ;  /* 0x0100000002027b82 */ /* 0x000e220000000a00 */
[----:B-1----:R-:W-:-:S09]  /*0390*/  ULEA UR4, UR5, UR4, 0x18 ;  /* 0x0000000405047291 */ /* 0x002fd2000f8ec0ff */
[----:B------:R-:W1:Y:S02]  /*03a0*/  LDS R0, [UR4+0x1000] ;  /* 0x00100004ff007984 */ /* 0x000e640008000800 */
[----:B------:R-:W2:Y:S02]  /*03b0*/  LDCU.64 UR4, c[0x4][0x8] ;  /* 0x01000100ff0477ac */ /* 0x000ea40008000a00 */
[----:B--2---:R-:W-:Y:S01]  /*03c0*/  MOV R4, UR4 ;  /* 0x0000000400047c02 */ /* 0x004fe20008000f00 */
[----:B------:R-:W-:Y:S01]  /*03d0*/  IMAD.U32 R5, RZ, RZ, UR5 ;  /* 0x00000005ff057e24 */ /* 0x000fe2000f8e00ff */
[----:B01----:R1:W-:Y:S06]  /*03e0*/  STL [R1], R0 ;  /* 0x0000000001007387 */ /* 0x0033ec0000100800 */
[----:B------:R-:W-:-:S07]  /*03f0*/  LEPC R20, `(.L_x_4) ;  /* 0x000000001014794e */ /* 0x000fce0000000000 */
[----:B-1----:R-:W-:Y:S05]  /*0400*/  CALL.ABS.NOINC R2 ;  /* 0x0000000002007343 */ /* 0x002fea0003c00000 */
.L_x_4:
[----:B------:R-:W0:Y:S01]  /*0410*/  S2UR UR5, SR_CgaCtaId ;  /* 0x00000000000579c3 */ /* 0x000e220000008800 */
[----:B------:R-:W-:-:S07]  /*0420*/  UMOV UR4, 0x400 ;  /* 0x0000040000047882 */ /* 0x000fce0000000000 */
[----:B------:R-:W1:Y:S08]  /*0430*/  LDC R11, c[0x0][0x39c] ;  /* 0x0000e700ff0b7b82 */ /* 0x000e700000000800 */
[----:B------:R-:W1:Y:S01]  /*0440*/  LDC.64 R2, c[0x0][0x388] ;  /* 0x0000e200ff027b82 */ /* 0x000e620000000a00 */
[----:B0-----:R-:W-:-:S07]  /*0450*/  ULEA UR4, UR5, UR4, 0x18 ;  /* 0x0000000405047291 */ /* 0x001fce000f8ec0ff */
[----:B------:R-:W0:Y:S02]  /*0460*/  LDC.64 R4, c[0x0][0x390] ;  /* 0x0000e400ff047b82 */ /* 0x000e240000000a00 */
[----:B------:R-:W2:Y:S04]  /*0470*/  LDS R7, [UR4+0x1000] ;  /* 0x00100004ff077984 */ /* 0x000ea80008000800 */
[----:B------:R-:W3:Y:S01]  /*0480*/  LDS R9, [UR4] ;  /* 0x00000004ff097984 */ /* 0x000ee20008000800 */
[----:B-1----:R-:W-:-:S04]  /*0490*/  IMAD.WIDE R2, R11, 0x4, R2 ;  /* 0x000000040b027825 */ /* 0x002fc800078e0202 */
[----:B0-----:R-:W-:Y:S01]  /*04a0*/  IMAD.WIDE R4, R11, 0x4, R4 ;  /* 0x000000040b047825 */ /* 0x001fe200078e0204 */
[----:B--2---:R-:W-:Y:S04]  /*04b0*/  STG.E desc[UR36][R2.64], R7 ;  /* 0x0000000702007986 */ /* 0x004fe8000c101924 */
[----:B---3--:R-:W-:Y:S01]  /*04c0*/  STG.E desc[UR36][R4.64], R9 ;  /* 0x0000000904007986 */ /* 0x008fe2000c101924 */
[----:B------:R-:W-:Y:S05]  /*04d0*/  EXIT ;  /* 0x000000000000794d */ /* 0x000fea0003800000 */
.L_x_5:
[----:B------:R-:W-:-:S00]  /*04e0*/  BRA `(.L_x_5) ;  /* 0xfffffffc00fc7947 */ /* 0x000fc0000383ffff */
[----:B------:R-:W-:-:S00]  /*04f0*/  NOP ;  /* 0x0000000000007918 */ /* 0x000fc00000000000 */
        /* <DEDUP_REMOVED lines=8> */
.L_x_6:


//--------------------- .nv.global.init           --------------------------
	.section	.nv.global.init,"aw",@progbits
.nv.global.init:
	.type		$str,@object
	.size		$str,(.L_0 - $str)
$str:
        /*0000*/ 	.byte	0x69, 0x64, 0x78, 0x3a, 0x20, 0x25, 0x64, 0x0a, 0x00
.L_0:


//--------------------- .nv.shared._Z18findMaxIndexKernelPfPiS_ii --------------------------
	.section	.nv.shared._Z18findMaxIndexKernelPfPiS_ii,"aw",@nobits
	.sectionflags	@""
	.align	4
.nv.shared._Z18findMaxIndexKernelPfPiS_ii:
	.zero		9216


//--------------------- .nv.shared.reserved.0     --------------------------
	.section	.nv.shared.reserved.0,"aw",@nobits
	.weak		__nv_reservedSMEM_offset_0_alias
	.size		__nv_reservedSMEM_offset_0_alias, 0, 64
	.other		__nv_reservedSMEM_offset_0_alias,@"STO_CUDA_RESERVED_SHARED STV_DEFAULT"
__nv_reservedSMEM_offset_0_alias:
	.zero		0
	.zero		64


//--------------------- .nv.constant0._Z18findMaxIndexKernelPfPiS_ii --------------------------
	.section	.nv.constant0._Z18findMaxIndexKernelPfPiS_ii,"a",@progbits
	.sectionflags	@""
	.align	4
.nv.constant0._Z18findMaxIndexKernelPfPiS_ii:
	.zero		928


//--------------------- SYMBOLS --------------------------

	.type		.nv.reservedSmem.offset0,@object
	.size		.nv.reservedSmem.offset0,0x4
	.type		.nv.reservedSmem.cap,@object
	.size		.nv.reservedSmem.cap,0x4
	.type		vprintf,@function
